	.headerflags	@"EF_CUDA_TEXMODE_UNIFIED EF_CUDA_64BIT_ADDRESS EF_CUDA_ACCELERATORS EF_CUDA_SM90 EF_CUDA_VIRTUAL_SM(EF_CUDA_SM90)"
	.elftype	@"ET_EXEC"


//--------------------- .nv.info                  --------------------------
	.section	.nv.info,"",@"SHT_CUDA_INFO"
	.align	4


	//----- nvinfo : EIATTR_REGCOUNT
	.align		4
        /*0000*/ 	.byte	0x04, 0x2f
        /*0002*/ 	.short	(.L_1 - .L_0)
	.align		4
.L_0:
        /*0004*/ 	.word	index@(triton_poi_fused_add_3)
        /*0008*/ 	.word	0x0000000c


	//----- nvinfo : EIATTR_MIN_STACK_SIZE
	.align		4
.L_1:
        /*000c*/ 	.byte	0x04, 0x12
        /*000e*/ 	.short	(.L_3 - .L_2)
	.align		4
.L_2:
        /*0010*/ 	.word	index@(triton_poi_fused_add_3)
        /*0014*/ 	.word	0x00000000


	//----- nvinfo : EIATTR_FRAME_SIZE
	.align		4
.L_3:
        /*0018*/ 	.byte	0x04, 0x11
        /*001a*/ 	.short	(.L_5 - .L_4)
	.align		4
.L_4:
        /*001c*/ 	.word	index@(triton_poi_fused_add_3)
        /*0020*/ 	.word	0x00000000


	//----- nvinfo : EIATTR_MIN_STACK_SIZE
	.align		4
.L_5:
        /*0024*/ 	.byte	0x04, 0x12
        /*0026*/ 	.short	(.L_7 - .L_6)
	.align		4
.L_6:
        /*0028*/ 	.word	index@(triton_poi_fused_add_3)
        /*002c*/ 	.word	0x00000000
.L_7:


//--------------------- .nv.info.triton_poi_fused_add_3 --------------------------
	.section	.nv.info.triton_poi_fused_add_3,"",@"SHT_CUDA_INFO"
	.sectionflags	@""
	.align	4


	//----- nvinfo : EIATTR_CUDA_API_VERSION
	.align		4
        /*0000*/ 	.byte	0x04, 0x37
        /*0002*/ 	.short	(.L_9 - .L_8)
.L_8:
        /*0004*/ 	.word	0x0000007c


	//----- nvinfo : EIATTR_KPARAM_INFO
	.align		4
.L_9:
        /*0008*/ 	.byte	0x04, 0x17
        /*000a*/ 	.short	(.L_11 - .L_10)
.L_10:
        /*000c*/ 	.word	0x00000000
        /*0010*/ 	.short	0x0002
        /*0012*/ 	.short	0x0010
        /*0014*/ 	.byte	0x00, 0xf0, 0x11, 0x00


	//----- nvinfo : EIATTR_KPARAM_INFO
	.align		4
.L_11:
        /*0018*/ 	.byte	0x04, 0x17
        /*001a*/ 	.short	(.L_13 - .L_12)
.L_12:
        /*001c*/ 	.word	0x00000000
        /*0020*/ 	.short	0x0001
        /*0022*/ 	.short	0x0008
        /*0024*/ 	.byte	0x00, 0xf4, 0x21, 0x00


	//----- nvinfo : EIATTR_KPARAM_INFO
	.align		4
.L_13:
        /*0028*/ 	.byte	0x04, 0x17
        /*002a*/ 	.short	(.L_15 - .L_14)
.L_14:
        /*002c*/ 	.word	0x00000000
        /*0030*/ 	.short	0x0000
        /*0032*/ 	.short	0x0000
        /*0034*/ 	.byte	0x00, 0xf4, 0x21, 0x00


	//----- nvinfo : EIATTR_SPARSE_MMA_MASK
	.align		4
.L_15:
        /*0038*/ 	.byte	0x03, 0x50
        /*003a*/ 	.short	0x0000


	//----- nvinfo : EIATTR_MAXREG_COUNT
	.align		4
        /*003c*/ 	.byte	0x03, 0x1b
        /*003e*/ 	.short	0x00ff


	//----- nvinfo : EIATTR_EXIT_INSTR_OFFSETS
	.align		4
        /*0040*/ 	.byte	0x04, 0x1c
        /*0042*/ 	.short	(.L_17 - .L_16)


	//   ....[0]....
.L_16:
        /*0044*/ 	.word	0x00000120


	//   ....[1]....
        /*0048*/ 	.word	0x00000140


	//----- nvinfo : EIATTR_REQNTID
	.align		4
.L_17:
        /*004c*/ 	.byte	0x04, 0x10
        /*004e*/ 	.short	(.L_19 - .L_18)
.L_18:
        /*0050*/ 	.word	0x00000080
        /*0054*/ 	.word	0x00000001
        /*0058*/ 	.word	0x00000001


	//----- nvinfo : EIATTR_CBANK_PARAM_SIZE
	.align		4
.L_19:
        /*005c*/ 	.byte	0x03, 0x19
        /*005e*/ 	.short	0x0014


	//----- nvinfo : EIATTR_PARAM_CBANK
	.align		4
        /*0060*/ 	.byte	0x04, 0x0a
        /*0062*/ 	.short	(.L_21 - .L_20)
	.align		4
.L_20:
        /*0064*/ 	.word	index@(.nv.constant0.triton_poi_fused_add_3)
        /*0068*/ 	.short	0x0210
        /*006a*/ 	.short	0x0014


	//----- nvinfo : EIATTR_SW_WAR
	.align		4
.L_21:
        /*006c*/ 	.byte	0x04, 0x36
        /*006e*/ 	.short	(.L_23 - .L_22)
.L_22:
        /*0070*/ 	.word	0x00000008
.L_23:


//--------------------- .nv.callgraph             --------------------------
	.section	.nv.callgraph,"",@"SHT_CUDA_CALLGRAPH"
	.align	4
	.sectionentsize	8
	.align		4
        /*0000*/ 	.word	0x00000000
	.align		4
        /*0004*/ 	.word	0xffffffff
	.align		4
        /*0008*/ 	.word	0x00000000
	.align		4
        /*000c*/ 	.word	0xfffffffe
	.align		4
        /*0010*/ 	.word	0x00000000
	.align		4
        /*0014*/ 	.word	0xfffffffd
	.align		4
        /*0018*/ 	.word	0x00000000
	.align		4
        /*001c*/ 	.word	0xfffffffc


//--------------------- .text.triton_poi_fused_add_3 --------------------------
	.section	.text.triton_poi_fused_add_3,"ax",@progbits
	.align	128
        .global         triton_poi_fused_add_3
        .type           triton_poi_fused_add_3,@function
        .size           triton_poi_fused_add_3,(.L_x_1 - triton_poi_fused_add_3)
        .other          triton_poi_fused_add_3,@"STO_CUDA_ENTRY STV_DEFAULT"
triton_poi_fused_add_3:
.text.triton_poi_fused_add_3:
[----:B------:R-:W0:Y:S02]  /*0000*/  LDC R1, c[0x0][0x28] ;  /* 0x00000a00ff017b82 */ /* 0x000e240000000800 */
[----:B------:R-:W1:Y:S01]  /*0010*/  S2R R0, SR_TID.X ;  /* 0x0000000000007919 */ /* 0x000e620000002100 */
[----:B------:R-:W2:Y:S01]  /*0020*/  LDC.64 R2, c[0x0][0x218] ;  /* 0x00008600ff027b82 */ /* 0x000ea20000000a00 */
[----:B------:R-:W-:Y:S01]  /*0030*/  CS2R R8, SRZ ;  /* 0x0000000000087805 */ /* 0x000fe2000001ff00 */
[----:B------:R-:W-:Y:S01]  /*0040*/  ULDC.64 UR4, c[0x0][0x208] ;  /* 0x0000820000047ab9 */ /* 0x000fe20000000a00 */
[----:B------:R-:W3:Y:S05]  /*0050*/  S2R R7, SR_CTAID.X ;  /* 0x0000000000077919 */ /* 0x000eea0000002500 */
[----:B------:R-:W4:Y:S01]  /*0060*/  LDC.64 R4, c[0x0][0x210] ;  /* 0x00008400ff047b82 */ /* 0x000f220000000a00 */
[----:B-1----:R-:W-:-:S04]  /*0070*/  SHF.L.U32 R0, R0, 0x1, RZ ;  /* 0x0000000100007819 */ /* 0x002fc800000006ff */
[----:B------:R-:W-:-:S04]  /*0080*/  LOP3.LUT R0, R0, 0xfe, RZ, 0xc0, !PT ;  /* 0x000000fe00007812 */ /* 0x000fc800078ec0ff */
[----:B---3--:R-:W-:-:S04]  /*0090*/  LEA R7, R7, R0, 0x8 ;  /* 0x0000000007077211 */ /* 0x008fc800078e40ff */
[C---:B------:R-:W-:Y:S01]  /*00a0*/  ISETP.GE.AND P0, PT, R7.reuse, 0x100, PT ;  /* 0x000001000700780c */ /* 0x040fe20003f06270 */
[----:B--2---:R-:W-:-:S04]  /*00b0*/  IMAD.WIDE R2, R7, 0x4, R2 ;  /* 0x0000000407027825 */ /* 0x004fc800078e0202 */
[----:B----4-:R-:W-:Y:S01]  /*00c0*/  IMAD.WIDE R4, R7, 0x4, R4 ;  /* 0x0000000407047825 */ /* 0x010fe200078e0204 */
[----:B------:R-:W-:-:S07]  /*00d0*/  CS2R R6, SRZ ;  /* 0x0000000000067805 */ /* 0x000fce000001ff00 */
[----:B------:R-:W2:Y:S04]  /*00e0*/  @!P0 LDG.E.64 R6, desc[UR4][R2.64] ;  /* 0x0000000402068981 */ /* 0x000ea8000c1e1b00 */
[----:B------:R-:W2:Y:S02]  /*00f0*/  @!P0 LDG.E.64 R8, desc[UR4][R4.64] ;  /* 0x0000000404088981 */ /* 0x000ea4000c1e1b00 */
[----:B--2---:R-:W-:Y:S01]  /*0100*/  FADD R6, R8, R6 ;  /* 0x0000000608067221 */ /* 0x004fe20000000000 */
[----:B------:R-:W-:Y:S01]  /*0110*/  FADD R7, R9, R7 ;  /* 0x0000000709077221 */ /* 0x000fe20000000000 */
[----:B------:R-:W-:Y:S06]  /*0120*/  @P0 EXIT ;  /* 0x000000000000094d */ /* 0x000fec0003800000 */
[----:B------:R-:W-:Y:S01]  /*0130*/  STG.E.64 desc[UR4][R4.64], R6 ;  /* 0x0000000604007986 */ /* 0x000fe2000c101b04 */
[----:B------:R-:W-:Y:S05]  /*0140*/  EXIT ;  /* 0x000000000000794d */ /* 0x000fea0003800000 */
.L_x_0:
[----:B------:R-:W-:-:S00]  /*0150*/  BRA `(.L_x_0) ;  /* 0xfffffffc00fc7947 */ /* 0x000fc0000383ffff */
[----:B------:R-:W-:-:S00]  /*0160*/  NOP ;  /* 0x0000000000007918 */ /* 0x000fc00000000000 */
        /* <DEDUP_REMOVED lines=9> */
.L_x_1:


//--------------------- .nv.constant0.triton_poi_fused_add_3 --------------------------
	.section	.nv.constant0.triton_poi_fused_add_3,"a",@progbits
	.sectionflags	@""
	.align	4
.nv.constant0.triton_poi_fused_add_3:
	.zero		548
